//
// Generated by NVIDIA NVVM Compiler
//
// Compiler Build ID: CL-36424714
// Cuda compilation tools, release 13.0, V13.0.88
// Based on NVVM 20.0.0
//

.version 9.0
.target sm_100
.address_size 64

	// .globl	_Z12clamp_kernelPfffi

.visible .entry _Z12clamp_kernelPfffi(
	.param .u64 .ptr .align 1 _Z12clamp_kernelPfffi_param_0,
	.param .f32 _Z12clamp_kernelPfffi_param_1,
	.param .f32 _Z12clamp_kernelPfffi_param_2,
	.param .u32 _Z12clamp_kernelPfffi_param_3
)
{
	.reg .pred 	%p<4>;
	.reg .b32 	%r<6>;
	.reg .b32 	%f<6>;
	.reg .b64 	%rd<5>;

	ld.param.u64 	%rd1, [_Z12clamp_kernelPfffi_param_0];
	ld.param.f32 	%f1, [_Z12clamp_kernelPfffi_param_1];
	ld.param.f32 	%f2, [_Z12clamp_kernelPfffi_param_2];
	ld.param.u32 	%r2, [_Z12clamp_kernelPfffi_param_3];
	mov.u32 	%r3, %ctaid.x;
	mov.u32 	%r4, %ntid.x;
	mov.u32 	%r5, %tid.x;
	mad.lo.s32 	%r1, %r3, %r4, %r5;
	setp.ge.s32 	%p1, %r1, %r2;
	@%p1 bra 	$L__BB0_2;
	cvta.to.global.u64 	%rd2, %rd1;
	mul.wide.s32 	%rd3, %r1, 4;
	add.s64 	%rd4, %rd2, %rd3;
	ld.global.f32 	%f3, [%rd4];
	setp.lt.f32 	%p2, %f3, %f1;
	setp.gt.f32 	%p3, %f3, %f2;
	selp.f32 	%f4, %f2, %f3, %p3;
	selp.f32 	%f5, %f1, %f4, %p2;
	st.global.f32 	[%rd4], %f5;
$L__BB0_2:
	ret;

}


// ===== COMPILED SASS (sm_100) =====

	.target	sm_100

	.elftype	@"ET_EXEC"


//--------------------- .note.nv.tkinfo           --------------------------
	.section	.note.nv.tkinfo,"",@"SHT_NOTE"
	.sectionflags	@"SHF_NOTE_NV_TKINFO"
	.tkinfo
        /*0018*/ 	.word	0x00000002
        /*0030*/ 	.string	""
        /*0030*/ 	.string	"ptxas"
        /*0030*/ 	.string	"Cuda compilation tools, release 13.0, V13.0.88"
        /*0030*/ 	.string	"Build cuda_13.0.r13.0/compiler.36424714_0"
        /*0030*/ 	.string	"-arch sm_100 -m 64 "



//--------------------- .note.nv.cuinfo           --------------------------
	.section	.note.nv.cuinfo,"",@"SHT_NOTE"
	.sectionflags	@"SHF_NOTE_NV_CUINFO"
        /*0018*/ 	.short	0x0002
        /*001a*/ 	.short	0x0064
        /*001c*/ 	.short	0x0082
	.zero		2


//--------------------- .nv.info                  --------------------------
	.section	.nv.info,"",@"SHT_CUDA_INFO"
	.align	4


	//----- nvinfo : EIATTR_REGCOUNT
	.align		4
        /*0000*/ 	.byte	0x04, 0x2f
        /*0002*/ 	.short	(.L_1 - .L_0)
	.align		4
.L_0:
        /*0004*/ 	.word	index@(_Z12clamp_kernelPfffi)
        /*0008*/ 	.word	0x00000008


	//----- nvinfo : EIATTR_FRAME_SIZE
	.align		4
.L_1:
        /*000c*/ 	.byte	0x04, 0x11
        /*000e*/ 	.short	(.L_3 - .L_2)
	.align		4
.L_2:
        /*0010*/ 	.word	index@(_Z12clamp_kernelPfffi)
        /*0014*/ 	.word	0x00000000


	//----- nvinfo : EIATTR_MIN_STACK_SIZE
	.align		4
.L_3:
        /*0018*/ 	.byte	0x04, 0x12
        /*001a*/ 	.short	(.L_5 - .L_4)
	.align		4
.L_4:
        /*001c*/ 	.word	index@(_Z12clamp_kernelPfffi)
        /*0020*/ 	.word	0x00000000
.L_5:


//--------------------- .nv.compat                --------------------------
	.section	.nv.compat,"",@"SHT_CUDA_COMPAT_INFO"
	.align	4
        /*0000*/ 	.byte	0x02, 0x09, 0x00, 0x00, 0x02, 0x02, 0x01, 0x00, 0x02, 0x05, 0x05, 0x00, 0x03, 0x07, 0x01, 0x01
        /*0010*/ 	.byte	0x02, 0x03, 0x00, 0x00, 0x02, 0x06, 0x01, 0x00, 0x04, 0x0b, 0x08, 0x00, 0x09, 0x00, 0x00, 0x00
        /*0020*/ 	.byte	0x00, 0x00, 0x00, 0x00


//--------------------- .nv.info._Z12clamp_kernelPfffi --------------------------
	.section	.nv.info._Z12clamp_kernelPfffi,"",@"SHT_CUDA_INFO"
	.sectionflags	@""
	.align	4


	//----- nvinfo : EIATTR_CUDA_API_VERSION
	.align		4
        /*0000*/ 	.byte	0x04, 0x37
        /*0002*/ 	.short	(.L_7 - .L_6)
.L_6:
        /*0004*/ 	.word	0x00000082


	//----- nvinfo : EIATTR_KPARAM_INFO
	.align		4
.L_7:
        /*0008*/ 	.byte	0x04, 0x17
        /*000a*/ 	.short	(.L_9 - .L_8)
.L_8:
        /*000c*/ 	.word	0x00000000
        /*0010*/ 	.short	0x0003
        /*0012*/ 	.short	0x0010
        /*0014*/ 	.byte	0x00, 0xf0, 0x11, 0x00


	//----- nvinfo : EIATTR_KPARAM_INFO
	.align		4
.L_9:
        /*0018*/ 	.byte	0x04, 0x17
        /*001a*/ 	.short	(.L_11 - .L_10)
.L_10:
        /*001c*/ 	.word	0x00000000
        /*0020*/ 	.short	0x0002
        /*0022*/ 	.short	0x000c
        /*0024*/ 	.byte	0x00, 0xf0, 0x11, 0x00


	//----- nvinfo : EIATTR_KPARAM_INFO
	.align		4
.L_11:
        /*0028*/ 	.byte	0x04, 0x17
        /*002a*/ 	.short	(.L_13 - .L_12)
.L_12:
        /*002c*/ 	.word	0x00000000
        /*0030*/ 	.short	0x0001
        /*0032*/ 	.short	0x0008
        /*0034*/ 	.byte	0x00, 0xf0, 0x11, 0x00


	//----- nvinfo : EIATTR_KPARAM_INFO
	.align		4
.L_13:
        /*0038*/ 	.byte	0x04, 0x17
        /*003a*/ 	.short	(.L_15 - .L_14)
.L_14:
        /*003c*/ 	.word	0x00000000
        /*0040*/ 	.short	0x0000
        /*0042*/ 	.short	0x0000
        /*0044*/ 	.byte	0x00, 0xf5, 0x21, 0x00


	//----- nvinfo : EIATTR_SPARSE_MMA_MASK
	.align		4
.L_15:
        /*0048*/ 	.byte	0x03, 0x50
        /*004a*/ 	.short	0x0000


	//----- nvinfo : EIATTR_MAXREG_COUNT
	.align		4
        /*004c*/ 	.byte	0x03, 0x1b
        /*004e*/ 	.short	0x00ff


	//----- nvinfo : EIATTR_MERCURY_ISA_VERSION
	.align		4
        /*0050*/ 	.byte	0x03, 0x5f
        /*0052*/ 	.short	0x0101


	//----- nvinfo : EIATTR_VRC_CTA_INIT_COUNT
	.align		4
        /*0054*/ 	.byte	0x02, 0x4a
	.zero		1
	.zero		1


	//----- nvinfo : EIATTR_EXIT_INSTR_OFFSETS
	.align		4
        /*0058*/ 	.byte	0x04, 0x1c
        /*005a*/ 	.short	(.L_17 - .L_16)


	//   ....[0]....
.L_16:
        /*005c*/ 	.word	0x00000070


	//   ....[1]....
        /*0060*/ 	.word	0x00000110


	//----- nvinfo : EIATTR_CBANK_PARAM_SIZE
	.align		4
.L_17:
        /*0064*/ 	.byte	0x03, 0x19
        /*0066*/ 	.short	0x0014


	//----- nvinfo : EIATTR_PARAM_CBANK
	.align		4
        /*0068*/ 	.byte	0x04, 0x0a
        /*006a*/ 	.short	(.L_19 - .L_18)
	.align		4
.L_18:
        /*006c*/ 	.word	index@(.nv.constant0._Z12clamp_kernelPfffi)
        /*0070*/ 	.short	0x0380
        /*0072*/ 	.short	0x0014


	//----- nvinfo : EIATTR_SW_WAR
	.align		4
.L_19:
        /*0074*/ 	.byte	0x04, 0x36
        /*0076*/ 	.short	(.L_21 - .L_20)
.L_20:
        /*0078*/ 	.word	0x00000008
.L_21:


//--------------------- .nv.callgraph             --------------------------
	.section	.nv.callgraph,"",@"SHT_CUDA_CALLGRAPH"
	.align	4
	.sectionentsize	8
	.align		4
        /*0000*/ 	.word	0x00000000
	.align		4
        /*0004*/ 	.word	0xffffffff
	.align		4
        /*0008*/ 	.word	0x00000000
	.align		4
        /*000c*/ 	.word	0xfffffffe
	.align		4
        /*0010*/ 	.word	0x00000000
	.align		4
        /*0014*/ 	.word	0xfffffffd
	.align		4
        /*0018*/ 	.word	0x00000000
	.align		4
        /*001c*/ 	.word	0xfffffffc


//--------------------- .text._Z12clamp_kernelPfffi --------------------------
	.section	.text._Z12clamp_kernelPfffi,"ax",@progbits
	.align	128
        .global         _Z12clamp_kernelPfffi
        .type           _Z12clamp_kernelPfffi,@function
        .size           _Z12clamp_kernelPfffi,(.L_x_1 - _Z12clamp_kernelPfffi)
        .other          _Z12clamp_kernelPfffi,@"STO_CUDA_ENTRY STV_DEFAULT"
_Z12clamp_kernelPfffi:
.text._Z12clamp_kernelPfffi:
[----:B------:R-:W-:Y:S01]  /*0000*/  LDC R1, c[0x0][0x37c] ;  /* 0x0000df00ff017b82 */ /* 0x000fe20000000800 */
[----:B------:R-:W0:Y:S07]  /*0010*/  S2R R0, SR_TID.X ;  /* 0x0000000000007919 */ /* 0x000e2e0000002100 */
[----:B------:R-:W0:Y:S01]  /*0020*/  S2UR UR4, SR_CTAID.X ;  /* 0x00000000000479c3 */ /* 0x000e220000002500 */
[----:B------:R-:W1:Y:S07]  /*0030*/  LDCU UR5, c[0x0][0x390] ;  /* 0x00007200ff0577ac */ /* 0x000e6e0008000800 */
[----:B------:R-:W0:Y:S02]  /*0040*/  LDC R5, c[0x0][0x360] ;  /* 0x0000d800ff057b82 */ /* 0x000e240000000800 */
[----:B0-----:R-:W-:-:S05]  /*0050*/  IMAD R5, R5, UR4, R0 ;  /* 0x0000000405057c24 */ /* 0x001fca000f8e0200 */
[----:B-1----:R-:W-:-:S13]  /*0060*/  ISETP.GE.AND P0, PT, R5, UR5, PT ;  /* 0x0000000505007c0c */ /* 0x002fda000bf06270 */
[----:B------:R-:W-:Y:S05]  /*0070*/  @P0 EXIT ;  /* 0x000000000000094d */ /* 0x000fea0003800000 */
[----:B------:R-:W0:Y:S01]  /*0080*/  LDC.64 R2, c[0x0][0x380] ;  /* 0x0000e000ff027b82 */ /* 0x000e220000000a00 */
[----:B------:R-:W1:Y:S01]  /*0090*/  LDCU.64 UR4, c[0x0][0x358] ;  /* 0x00006b00ff0477ac */ /* 0x000e620008000a00 */
[----:B0-----:R-:W-:-:S06]  /*00a0*/  IMAD.WIDE R2, R5, 0x4, R2 ;  /* 0x0000000405027825 */ /* 0x001fcc00078e0202 */
[----:B------:R-:W0:Y:S01]  /*00b0*/  LDC.64 R4, c[0x0][0x388] ;  /* 0x0000e200ff047b82 */ /* 0x000e220000000a00 */
[----:B-1----:R-:W0:Y:S02]  /*00c0*/  LDG.E R0, desc[UR4][R2.64] ;  /* 0x0000000402007981 */ /* 0x002e24000c1e1900 */
[C---:B0-----:R-:W-:Y:S02]  /*00d0*/  FSETP.GEU.AND P1, PT, R0.reuse, R4, PT ;  /* 0x000000040000720b */ /* 0x041fe40003f2e000 */
[----:B------:R-:W-:-:S11]  /*00e0*/  FSETP.GT.AND P0, PT, R0, R5, PT ;  /* 0x000000050000720b */ /* 0x000fd60003f04000 */
[----:B------:R-:W-:-:S05]  /*00f0*/  @P1 FSEL R4, R0, R5, !P0 ;  /* 0x0000000500041208 */ /* 0x000fca0004000000 */
[----:B------:R-:W-:Y:S01]  /*0100*/  STG.E desc[UR4][R2.64], R4 ;  /* 0x0000000402007986 */ /* 0x000fe2000c101904 */
[----:B------:R-:W-:Y:S05]  /*0110*/  EXIT ;  /* 0x000000000000794d */ /* 0x000fea0003800000 */
.L_x_0:
[----:B------:R-:W-:-:S00]  /*0120*/  BRA `(.L_x_0) ;  /* 0xfffffffc00fc7947 */ /* 0x000fc0000383ffff */
[----:B------:R-:W-:-:S00]  /*0130*/  NOP ;  /* 0x0000000000007918 */ /* 0x000fc00000000000 */
        /* <DEDUP_REMOVED lines=12> */
.L_x_1:


//--------------------- .nv.shared.reserved.0     --------------------------
	.section	.nv.shared.reserved.0,"aw",@nobits
	.weak		__nv_reservedSMEM_offset_0_alias
	.size		__nv_reservedSMEM_offset_0_alias, 0, 64
	.other		__nv_reservedSMEM_offset_0_alias,@"STO_CUDA_RESERVED_SHARED STV_DEFAULT"
__nv_reservedSMEM_offset_0_alias:
	.zero		0
	.zero		64


//--------------------- .nv.constant0._Z12clamp_kernelPfffi --------------------------
	.section	.nv.constant0._Z12clamp_kernelPfffi,"a",@progbits
	.sectionflags	@""
	.align	4
.nv.constant0._Z12clamp_kernelPfffi:
	.zero		916


//--------------------- SYMBOLS --------------------------

	.type		.nv.reservedSmem.offset0,@object
	.size		.nv.reservedSmem.offset0,0x4
